//
// Generated by NVIDIA NVVM Compiler
//
// Compiler Build ID: CL-36424714
// Cuda compilation tools, release 13.0, V13.0.88
// Based on NVVM 20.0.0
//

.version 9.0
.target sm_100
.address_size 64

	// .globl	_Z21relu2d_forward_kernelPKfPfii

.visible .entry _Z21relu2d_forward_kernelPKfPfii(
	.param .u64 .ptr .align 1 _Z21relu2d_forward_kernelPKfPfii_param_0,
	.param .u64 .ptr .align 1 _Z21relu2d_forward_kernelPKfPfii_param_1,
	.param .u32 _Z21relu2d_forward_kernelPKfPfii_param_2,
	.param .u32 _Z21relu2d_forward_kernelPKfPfii_param_3
)
{
	.reg .pred 	%p<2>;
	.reg .b32 	%r<8>;
	.reg .b32 	%f<3>;
	.reg .b64 	%rd<8>;

	ld.param.u64 	%rd1, [_Z21relu2d_forward_kernelPKfPfii_param_0];
	ld.param.u64 	%rd2, [_Z21relu2d_forward_kernelPKfPfii_param_1];
	ld.param.u32 	%r2, [_Z21relu2d_forward_kernelPKfPfii_param_2];
	ld.param.u32 	%r3, [_Z21relu2d_forward_kernelPKfPfii_param_3];
	mov.u32 	%r4, %ctaid.x;
	mov.u32 	%r5, %ntid.x;
	mov.u32 	%r6, %tid.x;
	mad.lo.s32 	%r1, %r4, %r5, %r6;
	mul.lo.s32 	%r7, %r3, %r2;
	setp.ge.s32 	%p1, %r1, %r7;
	@%p1 bra 	$L__BB0_2;
	cvta.to.global.u64 	%rd3, %rd1;
	cvta.to.global.u64 	%rd4, %rd2;
	mul.wide.s32 	%rd5, %r1, 4;
	add.s64 	%rd6, %rd3, %rd5;
	ld.global.f32 	%f1, [%rd6];
	max.f32 	%f2, %f1, 0f00000000;
	add.s64 	%rd7, %rd4, %rd5;
	st.global.f32 	[%rd7], %f2;
$L__BB0_2:
	ret;

}
	// .globl	_Z22relu2d_backward_kernelPKfS0_Pfii
.visible .entry _Z22relu2d_backward_kernelPKfS0_Pfii(
	.param .u64 .ptr .align 1 _Z22relu2d_backward_kernelPKfS0_Pfii_param_0,
	.param .u64 .ptr .align 1 _Z22relu2d_backward_kernelPKfS0_Pfii_param_1,
	.param .u64 .ptr .align 1 _Z22relu2d_backward_kernelPKfS0_Pfii_param_2,
	.param .u32 _Z22relu2d_backward_kernelPKfS0_Pfii_param_3,
	.param .u32 _Z22relu2d_backward_kernelPKfS0_Pfii_param_4
)
{
	.reg .pred 	%p<3>;
	.reg .b32 	%r<8>;
	.reg .b32 	%f<6>;
	.reg .b64 	%rd<13>;

	ld.param.u64 	%rd1, [_Z22relu2d_backward_kernelPKfS0_Pfii_param_0];
	ld.param.u64 	%rd2, [_Z22relu2d_backward_kernelPKfS0_Pfii_param_1];
	ld.param.u64 	%rd3, [_Z22relu2d_backward_kernelPKfS0_Pfii_param_2];
	ld.param.u32 	%r2, [_Z22relu2d_backward_kernelPKfS0_Pfii_param_3];
	ld.param.u32 	%r3, [_Z22relu2d_backward_kernelPKfS0_Pfii_param_4];
	mov.u32 	%r4, %ctaid.x;
	mov.u32 	%r5, %ntid.x;
	mov.u32 	%r6, %tid.x;
	mad.lo.s32 	%r1, %r4, %r5, %r6;
	mul.lo.s32 	%r7, %r3, %r2;
	setp.ge.s32 	%p1, %r1, %r7;
	@%p1 bra 	$L__BB1_4;
	cvta.to.global.u64 	%rd4, %rd2;
	mul.wide.s32 	%rd5, %r1, 4;
	add.s64 	%rd6, %rd4, %rd5;
	ld.global.f32 	%f4, [%rd6];
	setp.leu.f32 	%p2, %f4, 0f00000000;
	mov.f32 	%f5, 0f00000000;
	@%p2 bra 	$L__BB1_3;
	cvta.to.global.u64 	%rd7, %rd1;
	add.s64 	%rd9, %rd7, %rd5;
	ld.global.f32 	%f5, [%rd9];
$L__BB1_3:
	cvta.to.global.u64 	%rd10, %rd3;
	add.s64 	%rd12, %rd10, %rd5;
	st.global.f32 	[%rd12], %f5;
$L__BB1_4:
	ret;

}


// ===== COMPILED SASS (sm_100) =====

	.target	sm_100

	.elftype	@"ET_EXEC"


//--------------------- .note.nv.tkinfo           --------------------------
	.section	.note.nv.tkinfo,"",@"SHT_NOTE"
	.sectionflags	@"SHF_NOTE_NV_TKINFO"
	.tkinfo
        /*0018*/ 	.word	0x00000002
        /*0030*/ 	.string	""
        /*0030*/ 	.string	"ptxas"
        /*0030*/ 	.string	"Cuda compilation tools, release 13.0, V13.0.88"
        /*0030*/ 	.string	"Build cuda_13.0.r13.0/compiler.36424714_0"
        /*0030*/ 	.string	"-arch sm_100 -m 64 "



//--------------------- .note.nv.cuinfo           --------------------------
	.section	.note.nv.cuinfo,"",@"SHT_NOTE"
	.sectionflags	@"SHF_NOTE_NV_CUINFO"
        /*0018*/ 	.short	0x0002
        /*001a*/ 	.short	0x0064
        /*001c*/ 	.short	0x0082
	.zero		2


//--------------------- .nv.info                  --------------------------
	.section	.nv.info,"",@"SHT_CUDA_INFO"
	.align	4


	//----- nvinfo : EIATTR_REGCOUNT
	.align		4
        /*0000*/ 	.byte	0x04, 0x2f
        /*0002*/ 	.short	(.L_1 - .L_0)
	.align		4
.L_0:
        /*0004*/ 	.word	index@(_Z21relu2d_forward_kernelPKfPfii)
        /*0008*/ 	.word	0x0000000a


	//----- nvinfo : EIATTR_FRAME_SIZE
	.align		4
.L_1:
        /*000c*/ 	.byte	0x04, 0x11
        /*000e*/ 	.short	(.L_3 - .L_2)
	.align		4
.L_2:
        /*0010*/ 	.word	index@(_Z21relu2d_forward_kernelPKfPfii)
        /*0014*/ 	.word	0x00000000


	//----- nvinfo : EIATTR_REGCOUNT
	.align		4
.L_3:
        /*0018*/ 	.byte	0x04, 0x2f
        /*001a*/ 	.short	(.L_5 - .L_4)
	.align		4
.L_4:
        /*001c*/ 	.word	index@(_Z22relu2d_backward_kernelPKfS0_Pfii)
        /*0020*/ 	.word	0x0000000c


	//----- nvinfo : EIATTR_FRAME_SIZE
	.align		4
.L_5:
        /*0024*/ 	.byte	0x04, 0x11
        /*0026*/ 	.short	(.L_7 - .L_6)
	.align		4
.L_6:
        /*0028*/ 	.word	index@(_Z22relu2d_backward_kernelPKfS0_Pfii)
        /*002c*/ 	.word	0x00000000


	//----- nvinfo : EIATTR_MIN_STACK_SIZE
	.align		4
.L_7:
        /*0030*/ 	.byte	0x04, 0x12
        /*0032*/ 	.short	(.L_9 - .L_8)
	.align		4
.L_8:
        /*0034*/ 	.word	index@(_Z22relu2d_backward_kernelPKfS0_Pfii)
        /*0038*/ 	.word	0x00000000


	//----- nvinfo : EIATTR_MIN_STACK_SIZE
	.align		4
.L_9:
        /*003c*/ 	.byte	0x04, 0x12
        /*003e*/ 	.short	(.L_11 - .L_10)
	.align		4
.L_10:
        /*0040*/ 	.word	index@(_Z21relu2d_forward_kernelPKfPfii)
        /*0044*/ 	.word	0x00000000
.L_11:


//--------------------- .nv.compat                --------------------------
	.section	.nv.compat,"",@"SHT_CUDA_COMPAT_INFO"
	.align	4
        /*0000*/ 	.byte	0x02, 0x09, 0x00, 0x00, 0x02, 0x02, 0x01, 0x00, 0x02, 0x05, 0x05, 0x00, 0x03, 0x07, 0x01, 0x01
        /*0010*/ 	.byte	0x02, 0x03, 0x00, 0x00, 0x02, 0x06, 0x01, 0x00, 0x04, 0x0b, 0x08, 0x00, 0x09, 0x00, 0x00, 0x00
        /*0020*/ 	.byte	0x00, 0x00, 0x00, 0x00


//--------------------- .nv.info._Z22relu2d_backward_kernelPKfS0_Pfii --------------------------
	.section	.nv.info._Z22relu2d_backward_kernelPKfS0_Pfii,"",@"SHT_CUDA_INFO"
	.sectionflags	@""
	.align	4


	//----- nvinfo : EIATTR_CUDA_API_VERSION
	.align		4
        /*0000*/ 	.byte	0x04, 0x37
        /*0002*/ 	.short	(.L_13 - .L_12)
.L_12:
        /*0004*/ 	.word	0x00000082


	//----- nvinfo : EIATTR_KPARAM_INFO
	.align		4
.L_13:
        /*0008*/ 	.byte	0x04, 0x17
        /*000a*/ 	.short	(.L_15 - .L_14)
.L_14:
        /*000c*/ 	.word	0x00000000
        /*0010*/ 	.short	0x0004
        /*0012*/ 	.short	0x001c
        /*0014*/ 	.byte	0x00, 0xf0, 0x11, 0x00


	//----- nvinfo : EIATTR_KPARAM_INFO
	.align		4
.L_15:
        /*0018*/ 	.byte	0x04, 0x17
        /*001a*/ 	.short	(.L_17 - .L_16)
.L_16:
        /*001c*/ 	.word	0x00000000
        /*0020*/ 	.short	0x0003
        /*0022*/ 	.short	0x0018
        /*0024*/ 	.byte	0x00, 0xf0, 0x11, 0x00


	//----- nvinfo : EIATTR_KPARAM_INFO
	.align		4
.L_17:
        /*0028*/ 	.byte	0x04, 0x17
        /*002a*/ 	.short	(.L_19 - .L_18)
.L_18:
        /*002c*/ 	.word	0x00000000
        /*0030*/ 	.short	0x0002
        /*0032*/ 	.short	0x0010
        /*0034*/ 	.byte	0x00, 0xf5, 0x21, 0x00


	//----- nvinfo : EIATTR_KPARAM_INFO
	.align		4
.L_19:
        /*0038*/ 	.byte	0x04, 0x17
        /*003a*/ 	.short	(.L_21 - .L_20)
.L_20:
        /*003c*/ 	.word	0x00000000
        /*0040*/ 	.short	0x0001
        /*0042*/ 	.short	0x0008
        /*0044*/ 	.byte	0x00, 0xf5, 0x21, 0x00


	//----- nvinfo : EIATTR_KPARAM_INFO
	.align		4
.L_21:
        /*0048*/ 	.byte	0x04, 0x17
        /*004a*/ 	.short	(.L_23 - .L_22)
.L_22:
        /*004c*/ 	.word	0x00000000
        /*0050*/ 	.short	0x0000
        /*0052*/ 	.short	0x0000
        /*0054*/ 	.byte	0x00, 0xf5, 0x21, 0x00


	//----- nvinfo : EIATTR_SPARSE_MMA_MASK
	.align		4
.L_23:
        /*0058*/ 	.byte	0x03, 0x50
        /*005a*/ 	.short	0x0000


	//----- nvinfo : EIATTR_MAXREG_COUNT
	.align		4
        /*005c*/ 	.byte	0x03, 0x1b
        /*005e*/ 	.short	0x00ff


	//----- nvinfo : EIATTR_MERCURY_ISA_VERSION
	.align		4
        /*0060*/ 	.byte	0x03, 0x5f
        /*0062*/ 	.short	0x0101


	//----- nvinfo : EIATTR_VRC_CTA_INIT_COUNT
	.align		4
        /*0064*/ 	.byte	0x02, 0x4a
	.zero		1
	.zero		1


	//----- nvinfo : EIATTR_EXIT_INSTR_OFFSETS
	.align		4
        /*0068*/ 	.byte	0x04, 0x1c
        /*006a*/ 	.short	(.L_25 - .L_24)


	//   ....[0]....
.L_24:
        /*006c*/ 	.word	0x00000080


	//   ....[1]....
        /*0070*/ 	.word	0x00000180


	//----- nvinfo : EIATTR_CRS_STACK_SIZE
	.align		4
.L_25:
        /*0074*/ 	.byte	0x04, 0x1e
        /*0076*/ 	.short	(.L_27 - .L_26)
.L_26:
        /*0078*/ 	.word	0x00000000


	//----- nvinfo : EIATTR_CBANK_PARAM_SIZE
	.align		4
.L_27:
        /*007c*/ 	.byte	0x03, 0x19
        /*007e*/ 	.short	0x0020


	//----- nvinfo : EIATTR_PARAM_CBANK
	.align		4
        /*0080*/ 	.byte	0x04, 0x0a
        /*0082*/ 	.short	(.L_29 - .L_28)
	.align		4
.L_28:
        /*0084*/ 	.word	index@(.nv.constant0._Z22relu2d_backward_kernelPKfS0_Pfii)
        /*0088*/ 	.short	0x0380
        /*008a*/ 	.short	0x0020


	//----- nvinfo : EIATTR_SW_WAR
	.align		4
.L_29:
        /*008c*/ 	.byte	0x04, 0x36
        /*008e*/ 	.short	(.L_31 - .L_30)
.L_30:
        /*0090*/ 	.word	0x00000008
.L_31:


//--------------------- .nv.info._Z21relu2d_forward_kernelPKfPfii --------------------------
	.section	.nv.info._Z21relu2d_forward_kernelPKfPfii,"",@"SHT_CUDA_INFO"
	.sectionflags	@""
	.align	4


	//----- nvinfo : EIATTR_CUDA_API_VERSION
	.align		4
        /*0000*/ 	.byte	0x04, 0x37
        /*0002*/ 	.short	(.L_33 - .L_32)
.L_32:
        /*0004*/ 	.word	0x00000082


	//----- nvinfo : EIATTR_KPARAM_INFO
	.align		4
.L_33:
        /*0008*/ 	.byte	0x04, 0x17
        /*000a*/ 	.short	(.L_35 - .L_34)
.L_34:
        /*000c*/ 	.word	0x00000000
        /*0010*/ 	.short	0x0003
        /*0012*/ 	.short	0x0014
        /*0014*/ 	.byte	0x00, 0xf0, 0x11, 0x00


	//----- nvinfo : EIATTR_KPARAM_INFO
	.align		4
.L_35:
        /*0018*/ 	.byte	0x04, 0x17
        /*001a*/ 	.short	(.L_37 - .L_36)
.L_36:
        /*001c*/ 	.word	0x00000000
        /*0020*/ 	.short	0x0002
        /*0022*/ 	.short	0x0010
        /*0024*/ 	.byte	0x00, 0xf0, 0x11, 0x00


	//----- nvinfo : EIATTR_KPARAM_INFO
	.align		4
.L_37:
        /*0028*/ 	.byte	0x04, 0x17
        /*002a*/ 	.short	(.L_39 - .L_38)
.L_38:
        /*002c*/ 	.word	0x00000000
        /*0030*/ 	.short	0x0001
        /*0032*/ 	.short	0x0008
        /*0034*/ 	.byte	0x00, 0xf5, 0x21, 0x00


	//----- nvinfo : EIATTR_KPARAM_INFO
	.align		4
.L_39:
        /*0038*/ 	.byte	0x04, 0x17
        /*003a*/ 	.short	(.L_41 - .L_40)
.L_40:
        /*003c*/ 	.word	0x00000000
        /*0040*/ 	.short	0x0000
        /*0042*/ 	.short	0x0000
        /*0044*/ 	.byte	0x00, 0xf5, 0x21, 0x00


	//----- nvinfo : EIATTR_SPARSE_MMA_MASK
	.align		4
.L_41:
        /*0048*/ 	.byte	0x03, 0x50
        /*004a*/ 	.short	0x0000


	//----- nvinfo : EIATTR_MAXREG_COUNT
	.align		4
        /*004c*/ 	.byte	0x03, 0x1b
        /*004e*/ 	.short	0x00ff


	//----- nvinfo : EIATTR_MERCURY_ISA_VERSION
	.align		4
        /*0050*/ 	.byte	0x03, 0x5f
        /*0052*/ 	.short	0x0101


	//----- nvinfo : EIATTR_VRC_CTA_INIT_COUNT
	.align		4
        /*0054*/ 	.byte	0x02, 0x4a
	.zero		1
	.zero		1


	//----- nvinfo : EIATTR_EXIT_INSTR_OFFSETS
	.align		4
        /*0058*/ 	.byte	0x04, 0x1c
        /*005a*/ 	.short	(.L_43 - .L_42)


	//   ....[0]....
.L_42:
        /*005c*/ 	.word	0x00000080


	//   ....[1]....
        /*0060*/ 	.word	0x00000110


	//----- nvinfo : EIATTR_CBANK_PARAM_SIZE
	.align		4
.L_43:
        /*0064*/ 	.byte	0x03, 0x19
        /*0066*/ 	.short	0x0018


	//----- nvinfo : EIATTR_PARAM_CBANK
	.align		4
        /*0068*/ 	.byte	0x04, 0x0a
        /*006a*/ 	.short	(.L_45 - .L_44)
	.align		4
.L_44:
        /*006c*/ 	.word	index@(.nv.constant0._Z21relu2d_forward_kernelPKfPfii)
        /*0070*/ 	.short	0x0380
        /*0072*/ 	.short	0x0018


	//----- nvinfo : EIATTR_SW_WAR
	.align		4
.L_45:
        /*0074*/ 	.byte	0x04, 0x36
        /*0076*/ 	.short	(.L_47 - .L_46)
.L_46:
        /*0078*/ 	.word	0x00000008
.L_47:


//--------------------- .nv.callgraph             --------------------------
	.section	.nv.callgraph,"",@"SHT_CUDA_CALLGRAPH"
	.align	4
	.sectionentsize	8
	.align		4
        /*0000*/ 	.word	0x00000000
	.align		4
        /*0004*/ 	.word	0xffffffff
	.align		4
        /*0008*/ 	.word	0x00000000
	.align		4
        /*000c*/ 	.word	0xfffffffe
	.align		4
        /*0010*/ 	.word	0x00000000
	.align		4
        /*0014*/ 	.word	0xfffffffd
	.align		4
        /*0018*/ 	.word	0x00000000
	.align		4
        /*001c*/ 	.word	0xfffffffc


//--------------------- .text._Z22relu2d_backward_kernelPKfS0_Pfii --------------------------
	.section	.text._Z22relu2d_backward_kernelPKfS0_Pfii,"ax",@progbits
	.align	128
        .global         _Z22relu2d_backward_kernelPKfS0_Pfii
        .type           _Z22relu2d_backward_kernelPKfS0_Pfii,@function
        .size           _Z22relu2d_backward_kernelPKfS0_Pfii,(.L_x_4 - _Z22relu2d_backward_kernelPKfS0_Pfii)
        .other          _Z22relu2d_backward_kernelPKfS0_Pfii,@"STO_CUDA_ENTRY STV_DEFAULT"
_Z22relu2d_backward_kernelPKfS0_Pfii:
.text._Z22relu2d_backward_kernelPKfS0_Pfii:
[----:B------:R-:W-:Y:S01]  /*0000*/  LDC R1, c[0x0][0x37c] ;  /* 0x0000df00ff017b82 */ /* 0x000fe20000000800 */
[----:B------:R-:W0:Y:S07]  /*0010*/  S2R R0, SR_TID.X ;  /* 0x0000000000007919 */ /* 0x000e2e0000002100 */
[----:B------:R-:W0:Y:S01]  /*0020*/  S2UR UR6, SR_CTAID.X ;  /* 0x00000000000679c3 */ /* 0x000e220000002500 */
[----:B------:R-:W1:Y:S07]  /*0030*/  LDCU.64 UR4, c[0x0][0x398] ;  /* 0x00007300ff0477ac */ /* 0x000e6e0008000a00 */
[----:B------:R-:W0:Y:S01]  /*0040*/  LDC R7, c[0x0][0x360] ;  /* 0x0000d800ff077b82 */ /* 0x000e220000000800 */
[----:B-1----:R-:W-:Y:S01]  /*0050*/  UIMAD UR4, UR5, UR4, URZ ;  /* 0x00000004050472a4 */ /* 0x002fe2000f8e02ff */
[----:B0-----:R-:W-:-:S05]  /*0060*/  IMAD R7, R7, UR6, R0 ;  /* 0x0000000607077c24 */ /* 0x001fca000f8e0200 */
[----:B------:R-:W-:-:S13]  /*0070*/  ISETP.GE.AND P0, PT, R7, UR4, PT ;  /* 0x0000000407007c0c */ /* 0x000fda000bf06270 */
[----:B------:R-:W-:Y:S05]  /*0080*/  @P0 EXIT ;  /* 0x000000000000094d */ /* 0x000fea0003800000 */
[----:B------:R-:W0:Y:S01]  /*0090*/  LDC.64 R2, c[0x0][0x388] ;  /* 0x0000e200ff027b82 */ /* 0x000e220000000a00 */
[----:B------:R-:W1:Y:S07]  /*00a0*/  LDCU.64 UR4, c[0x0][0x358] ;  /* 0x00006b00ff0477ac */ /* 0x000e6e0008000a00 */
[----:B------:R-:W2:Y:S01]  /*00b0*/  LDC.64 R4, c[0x0][0x390] ;  /* 0x0000e400ff047b82 */ /* 0x000ea20000000a00 */
[----:B0-----:R-:W-:-:S06]  /*00c0*/  IMAD.WIDE R2, R7, 0x4, R2 ;  /* 0x0000000407027825 */ /* 0x001fcc00078e0202 */
[----:B-1----:R-:W3:Y:S01]  /*00d0*/  LDG.E R2, desc[UR4][R2.64] ;  /* 0x0000000402027981 */ /* 0x002ee2000c1e1900 */
[----:B------:R-:W-:Y:S01]  /*00e0*/  BSSY.RECONVERGENT B0, `(.L_x_0) ;  /* 0x0000008000007945 */ /* 0x000fe20003800200 */
[----:B------:R-:W-:Y:S02]  /*00f0*/  HFMA2 R9, -RZ, RZ, 0, 0 ;  /* 0x00000000ff097431 */ /* 0x000fe400000001ff */
[----:B--2---:R-:W-:Y:S01]  /*0100*/  IMAD.WIDE R4, R7, 0x4, R4 ;  /* 0x0000000407047825 */ /* 0x004fe200078e0204 */
[----:B---3--:R-:W-:-:S13]  /*0110*/  FSETP.GT.AND P0, PT, R2, RZ, PT ;  /* 0x000000ff0200720b */ /* 0x008fda0003f04000 */
[----:B------:R-:W-:Y:S05]  /*0120*/  @!P0 BRA `(.L_x_1) ;  /* 0x00000000000c8947 */ /* 0x000fea0003800000 */
[----:B------:R-:W0:Y:S02]  /*0130*/  LDC.64 R2, c[0x0][0x380] ;  /* 0x0000e000ff027b82 */ /* 0x000e240000000a00 */
[----:B0-----:R-:W-:-:S05]  /*0140*/  IMAD.WIDE R2, R7, 0x4, R2 ;  /* 0x0000000407027825 */ /* 0x001fca00078e0202 */
[----:B------:R0:W5:Y:S02]  /*0150*/  LDG.E R9, desc[UR4][R2.64] ;  /* 0x0000000402097981 */ /* 0x000164000c1e1900 */
.L_x_1:
[----:B------:R-:W-:Y:S05]  /*0160*/  BSYNC.RECONVERGENT B0 ;  /* 0x0000000000007941 */ /* 0x000fea0003800200 */
.L_x_0:
[----:B-----5:R-:W-:Y:S01]  /*0170*/  STG.E desc[UR4][R4.64], R9 ;  /* 0x0000000904007986 */ /* 0x020fe2000c101904 */
[----:B------:R-:W-:Y:S05]  /*0180*/  EXIT ;  /* 0x000000000000794d */ /* 0x000fea0003800000 */
.L_x_2:
[----:B------:R-:W-:-:S00]  /*0190*/  BRA `(.L_x_2) ;  /* 0xfffffffc00fc7947 */ /* 0x000fc0000383ffff */
[----:B------:R-:W-:-:S00]  /*01a0*/  NOP ;  /* 0x0000000000007918 */ /* 0x000fc00000000000 */
        /* <DEDUP_REMOVED lines=13> */
.L_x_4:


//--------------------- .text._Z21relu2d_forward_kernelPKfPfii --------------------------
	.section	.text._Z21relu2d_forward_kernelPKfPfii,"ax",@progbits
	.align	128
        .global         _Z21relu2d_forward_kernelPKfPfii
        .type           _Z21relu2d_forward_kernelPKfPfii,@function
        .size           _Z21relu2d_forward_kernelPKfPfii,(.L_x_5 - _Z21relu2d_forward_kernelPKfPfii)
        .other          _Z21relu2d_forward_kernelPKfPfii,@"STO_CUDA_ENTRY STV_DEFAULT"
_Z21relu2d_forward_kernelPKfPfii:
.text._Z21relu2d_forward_kernelPKfPfii:
        /* <DEDUP_REMOVED lines=14> */
[----:B--2---:R-:W-:Y:S01]  /*00e0*/  IMAD.WIDE R4, R7, 0x4, R4 ;  /* 0x0000000407047825 */ /* 0x004fe200078e0204 */
[----:B---3--:R-:W-:-:S05]  /*00f0*/  FMNMX R7, RZ, R2, !PT ;  /* 0x00000002ff077209 */ /* 0x008fca0007800000 */
[----:B------:R-:W-:Y:S01]  /*0100*/  STG.E desc[UR4][R4.64], R7 ;  /* 0x0000000704007986 */ /* 0x000fe2000c101904 */
[----:B------:R-:W-:Y:S05]  /*0110*/  EXIT ;  /* 0x000000000000794d */ /* 0x000fea0003800000 */
.L_x_3:
        /* <DEDUP_REMOVED lines=14> */
.L_x_5:


//--------------------- .nv.shared.reserved.0     --------------------------
	.section	.nv.shared.reserved.0,"aw",@nobits
	.weak		__nv_reservedSMEM_offset_0_alias
	.size		__nv_reservedSMEM_offset_0_alias, 0, 64
	.other		__nv_reservedSMEM_offset_0_alias,@"STO_CUDA_RESERVED_SHARED STV_DEFAULT"
__nv_reservedSMEM_offset_0_alias:
	.zero		0
	.zero		64


//--------------------- .nv.constant0._Z22relu2d_backward_kernelPKfS0_Pfii --------------------------
	.section	.nv.constant0._Z22relu2d_backward_kernelPKfS0_Pfii,"a",@progbits
	.sectionflags	@""
	.align	4
.nv.constant0._Z22relu2d_backward_kernelPKfS0_Pfii:
	.zero		928


//--------------------- .nv.constant0._Z21relu2d_forward_kernelPKfPfii --------------------------
	.section	.nv.constant0._Z21relu2d_forward_kernelPKfPfii,"a",@progbits
	.sectionflags	@""
	.align	4
.nv.constant0._Z21relu2d_forward_kernelPKfPfii:
	.zero		920


//--------------------- SYMBOLS --------------------------

	.type		.nv.reservedSmem.offset0,@object
	.size		.nv.reservedSmem.offset0,0x4
